//
// Generated by NVIDIA NVVM Compiler
//
// Compiler Build ID: CL-36424714
// Cuda compilation tools, release 13.0, V13.0.88
// Based on NVVM 20.0.0
//

.version 9.0
.target sm_100
.address_size 64

	// .globl	_Z21KernelConvolutionTilePiS_ii
.const .align 4 .b8 M[20];
// _ZZ21KernelConvolutionTilePiS_iiE4N_ds has been demoted

.visible .entry _Z21KernelConvolutionTilePiS_ii(
	.param .u64 .ptr .align 1 _Z21KernelConvolutionTilePiS_ii_param_0,
	.param .u64 .ptr .align 1 _Z21KernelConvolutionTilePiS_ii_param_1,
	.param .u32 _Z21KernelConvolutionTilePiS_ii_param_2,
	.param .u32 _Z21KernelConvolutionTilePiS_ii_param_3
)
{
	.reg .pred 	%p<15>;
	.reg .b32 	%r<145>;
	.reg .b64 	%rd<27>;
	// demoted variable
	.shared .align 4 .b8 _ZZ21KernelConvolutionTilePiS_iiE4N_ds[32];
	ld.param.u64 	%rd5, [_Z21KernelConvolutionTilePiS_ii_param_0];
	ld.param.u64 	%rd4, [_Z21KernelConvolutionTilePiS_ii_param_1];
	ld.param.u32 	%r37, [_Z21KernelConvolutionTilePiS_ii_param_2];
	ld.param.u32 	%r38, [_Z21KernelConvolutionTilePiS_ii_param_3];
	cvta.to.global.u64 	%rd1, %rd5;
	mov.u32 	%r39, %ctaid.x;
	mov.u32 	%r1, %ntid.x;
	mul.lo.s32 	%r40, %r39, %r1;
	mov.u32 	%r2, %tid.x;
	add.s32 	%r3, %r40, %r2;
	shr.u32 	%r41, %r37, 31;
	add.s32 	%r42, %r37, %r41;
	shr.s32 	%r4, %r42, 1;
	sub.s32 	%r43, %r40, %r1;
	add.s32 	%r5, %r43, %r2;
	sub.s32 	%r44, %r1, %r4;
	setp.lt.u32 	%p1, %r2, %r44;
	@%p1 bra 	$L__BB0_4;
	setp.lt.s32 	%p2, %r5, 0;
	mov.b32 	%r130, 0;
	@%p2 bra 	$L__BB0_3;
	mul.wide.u32 	%rd6, %r5, 4;
	add.s64 	%rd7, %rd1, %rd6;
	ld.global.u32 	%r130, [%rd7];
$L__BB0_3:
	sub.s32 	%r46, %r2, %r1;
	add.s32 	%r47, %r46, %r4;
	shl.b32 	%r48, %r47, 2;
	mov.u32 	%r49, _ZZ21KernelConvolutionTilePiS_iiE4N_ds;
	add.s32 	%r50, %r49, %r48;
	st.shared.u32 	[%r50], %r130;
$L__BB0_4:
	setp.ge.s32 	%p3, %r3, %r38;
	@%p3 bra 	$L__BB0_6;
	mul.wide.s32 	%rd8, %r3, 4;
	add.s64 	%rd9, %rd1, %rd8;
	ld.global.u32 	%r56, [%rd9];
	add.s32 	%r57, %r4, %r2;
	shl.b32 	%r58, %r57, 2;
	mov.u32 	%r59, _ZZ21KernelConvolutionTilePiS_iiE4N_ds;
	add.s32 	%r60, %r59, %r58;
	st.shared.u32 	[%r60], %r56;
	bra.uni 	$L__BB0_7;
$L__BB0_6:
	add.s32 	%r51, %r4, %r2;
	shl.b32 	%r52, %r51, 2;
	mov.u32 	%r53, _ZZ21KernelConvolutionTilePiS_iiE4N_ds;
	add.s32 	%r54, %r53, %r52;
	mov.b32 	%r55, 0;
	st.shared.u32 	[%r54], %r55;
$L__BB0_7:
	add.s32 	%r8, %r3, %r1;
	setp.ge.u32 	%p4, %r2, %r4;
	@%p4 bra 	$L__BB0_11;
	setp.ge.s32 	%p5, %r8, %r38;
	mov.b32 	%r131, 0;
	@%p5 bra 	$L__BB0_10;
	mul.wide.s32 	%rd10, %r8, 4;
	add.s64 	%rd11, %rd1, %rd10;
	ld.global.u32 	%r131, [%rd11];
$L__BB0_10:
	add.s32 	%r62, %r2, %r1;
	add.s32 	%r63, %r62, %r4;
	shl.b32 	%r64, %r63, 2;
	mov.u32 	%r65, _ZZ21KernelConvolutionTilePiS_iiE4N_ds;
	add.s32 	%r66, %r65, %r64;
	st.shared.u32 	[%r66], %r131;
$L__BB0_11:
	bar.sync 	0;
	setp.lt.s32 	%p6, %r37, 1;
	mov.b32 	%r144, 0;
	@%p6 bra 	$L__BB0_23;
	and.b32  	%r11, %r37, 7;
	setp.lt.u32 	%p7, %r37, 8;
	mov.b32 	%r139, 0;
	mov.u32 	%r144, %r139;
	@%p7 bra 	$L__BB0_15;
	and.b32  	%r139, %r37, 2147483640;
	neg.s32 	%r133, %r139;
	shl.b32 	%r71, %r2, 2;
	mov.u32 	%r72, _ZZ21KernelConvolutionTilePiS_iiE4N_ds;
	add.s32 	%r73, %r71, %r72;
	add.s32 	%r132, %r73, 16;
	mov.u64 	%rd13, M;
	add.s64 	%rd26, %rd13, 16;
	mov.b32 	%r144, 0;
$L__BB0_14:
	.pragma "nounroll";
	ld.shared.u32 	%r74, [%r132+-16];
	ld.const.u32 	%r75, [%rd26+-16];
	mad.lo.s32 	%r76, %r75, %r74, %r144;
	ld.shared.u32 	%r77, [%r132+-12];
	ld.const.u32 	%r78, [%rd26+-12];
	mad.lo.s32 	%r79, %r78, %r77, %r76;
	ld.shared.u32 	%r80, [%r132+-8];
	ld.const.u32 	%r81, [%rd26+-8];
	mad.lo.s32 	%r82, %r81, %r80, %r79;
	ld.shared.u32 	%r83, [%r132+-4];
	ld.const.u32 	%r84, [%rd26+-4];
	mad.lo.s32 	%r85, %r84, %r83, %r82;
	ld.shared.u32 	%r86, [%r132];
	ld.const.u32 	%r87, [%rd26];
	mad.lo.s32 	%r88, %r87, %r86, %r85;
	ld.shared.u32 	%r89, [%r132+4];
	ld.const.u32 	%r90, [%rd26+4];
	mad.lo.s32 	%r91, %r90, %r89, %r88;
	ld.shared.u32 	%r92, [%r132+8];
	ld.const.u32 	%r93, [%rd26+8];
	mad.lo.s32 	%r94, %r93, %r92, %r91;
	ld.shared.u32 	%r95, [%r132+12];
	ld.const.u32 	%r96, [%rd26+12];
	mad.lo.s32 	%r144, %r96, %r95, %r94;
	add.s32 	%r133, %r133, 8;
	add.s32 	%r132, %r132, 32;
	add.s64 	%rd26, %rd26, 32;
	setp.ne.s32 	%p8, %r133, 0;
	@%p8 bra 	$L__BB0_14;
$L__BB0_15:
	setp.eq.s32 	%p9, %r11, 0;
	@%p9 bra 	$L__BB0_23;
	and.b32  	%r24, %r37, 3;
	setp.lt.u32 	%p10, %r11, 4;
	@%p10 bra 	$L__BB0_18;
	add.s32 	%r98, %r139, %r2;
	shl.b32 	%r99, %r98, 2;
	mov.u32 	%r100, _ZZ21KernelConvolutionTilePiS_iiE4N_ds;
	add.s32 	%r101, %r100, %r99;
	ld.shared.u32 	%r102, [%r101];
	mul.wide.u32 	%rd14, %r139, 4;
	mov.u64 	%rd15, M;
	add.s64 	%rd16, %rd15, %rd14;
	ld.const.u32 	%r103, [%rd16];
	mad.lo.s32 	%r104, %r103, %r102, %r144;
	ld.shared.u32 	%r105, [%r101+4];
	ld.const.u32 	%r106, [%rd16+4];
	mad.lo.s32 	%r107, %r106, %r105, %r104;
	ld.shared.u32 	%r108, [%r101+8];
	ld.const.u32 	%r109, [%rd16+8];
	mad.lo.s32 	%r110, %r109, %r108, %r107;
	ld.shared.u32 	%r111, [%r101+12];
	ld.const.u32 	%r112, [%rd16+12];
	mad.lo.s32 	%r144, %r112, %r111, %r110;
	add.s32 	%r139, %r139, 4;
$L__BB0_18:
	setp.eq.s32 	%p11, %r24, 0;
	@%p11 bra 	$L__BB0_23;
	setp.eq.s32 	%p12, %r24, 1;
	@%p12 bra 	$L__BB0_21;
	add.s32 	%r114, %r139, %r2;
	shl.b32 	%r115, %r114, 2;
	mov.u32 	%r116, _ZZ21KernelConvolutionTilePiS_iiE4N_ds;
	add.s32 	%r117, %r116, %r115;
	ld.shared.u32 	%r118, [%r117];
	mul.wide.u32 	%rd17, %r139, 4;
	mov.u64 	%rd18, M;
	add.s64 	%rd19, %rd18, %rd17;
	ld.const.u32 	%r119, [%rd19];
	mad.lo.s32 	%r120, %r119, %r118, %r144;
	ld.shared.u32 	%r121, [%r117+4];
	ld.const.u32 	%r122, [%rd19+4];
	mad.lo.s32 	%r144, %r122, %r121, %r120;
	add.s32 	%r139, %r139, 2;
$L__BB0_21:
	and.b32  	%r123, %r37, 1;
	setp.eq.b32 	%p13, %r123, 1;
	not.pred 	%p14, %p13;
	@%p14 bra 	$L__BB0_23;
	add.s32 	%r124, %r139, %r2;
	shl.b32 	%r125, %r124, 2;
	mov.u32 	%r126, _ZZ21KernelConvolutionTilePiS_iiE4N_ds;
	add.s32 	%r127, %r126, %r125;
	ld.shared.u32 	%r128, [%r127];
	mul.wide.u32 	%rd20, %r139, 4;
	mov.u64 	%rd21, M;
	add.s64 	%rd22, %rd21, %rd20;
	ld.const.u32 	%r129, [%rd22];
	mad.lo.s32 	%r144, %r129, %r128, %r144;
$L__BB0_23:
	cvta.to.global.u64 	%rd23, %rd4;
	mul.wide.s32 	%rd24, %r3, 4;
	add.s64 	%rd25, %rd23, %rd24;
	st.global.u32 	[%rd25], %r144;
	ret;

}


// ===== COMPILED SASS (sm_100) =====

	.target	sm_100

	.elftype	@"ET_EXEC"


//--------------------- .note.nv.tkinfo           --------------------------
	.section	.note.nv.tkinfo,"",@"SHT_NOTE"
	.sectionflags	@"SHF_NOTE_NV_TKINFO"
	.tkinfo
        /*0018*/ 	.word	0x00000002
        /*0030*/ 	.string	""
        /*0030*/ 	.string	"ptxas"
        /*0030*/ 	.string	"Cuda compilation tools, release 13.0, V13.0.88"
        /*0030*/ 	.string	"Build cuda_13.0.r13.0/compiler.36424714_0"
        /*0030*/ 	.string	"-arch sm_100 -m 64 "



//--------------------- .note.nv.cuinfo           --------------------------
	.section	.note.nv.cuinfo,"",@"SHT_NOTE"
	.sectionflags	@"SHF_NOTE_NV_CUINFO"
        /*0018*/ 	.short	0x0002
        /*001a*/ 	.short	0x0064
        /*001c*/ 	.short	0x0082
	.zero		2


//--------------------- .nv.info                  --------------------------
	.section	.nv.info,"",@"SHT_CUDA_INFO"
	.align	4


	//----- nvinfo : EIATTR_REGCOUNT
	.align		4
        /*0000*/ 	.byte	0x04, 0x2f
        /*0002*/ 	.short	(.L_2 - .L_1)
	.align		4
.L_1:
        /*0004*/ 	.word	index@(_Z21KernelConvolutionTilePiS_ii)
        /*0008*/ 	.word	0x0000001a


	//----- nvinfo : EIATTR_FRAME_SIZE
	.align		4
.L_2:
        /*000c*/ 	.byte	0x04, 0x11
        /*000e*/ 	.short	(.L_4 - .L_3)
	.align		4
.L_3:
        /*0010*/ 	.word	index@(_Z21KernelConvolutionTilePiS_ii)
        /*0014*/ 	.word	0x00000000


	//----- nvinfo : EIATTR_MIN_STACK_SIZE
	.align		4
.L_4:
        /*0018*/ 	.byte	0x04, 0x12
        /*001a*/ 	.short	(.L_6 - .L_5)
	.align		4
.L_5:
        /*001c*/ 	.word	index@(_Z21KernelConvolutionTilePiS_ii)
        /*0020*/ 	.word	0x00000000
.L_6:


//--------------------- .nv.compat                --------------------------
	.section	.nv.compat,"",@"SHT_CUDA_COMPAT_INFO"
	.align	4
        /*0000*/ 	.byte	0x02, 0x09, 0x00, 0x00, 0x02, 0x02, 0x01, 0x00, 0x02, 0x05, 0x05, 0x00, 0x03, 0x07, 0x01, 0x01
        /*0010*/ 	.byte	0x02, 0x03, 0x00, 0x00, 0x02, 0x06, 0x01, 0x00, 0x04, 0x0b, 0x08, 0x00, 0x09, 0x00, 0x00, 0x00
        /*0020*/ 	.byte	0x00, 0x00, 0x00, 0x00


//--------------------- .nv.info._Z21KernelConvolutionTilePiS_ii --------------------------
	.section	.nv.info._Z21KernelConvolutionTilePiS_ii,"",@"SHT_CUDA_INFO"
	.sectionflags	@""
	.align	4


	//----- nvinfo : EIATTR_CUDA_API_VERSION
	.align		4
        /*0000*/ 	.byte	0x04, 0x37
        /*0002*/ 	.short	(.L_8 - .L_7)
.L_7:
        /*0004*/ 	.word	0x00000082


	//----- nvinfo : EIATTR_KPARAM_INFO
	.align		4
.L_8:
        /*0008*/ 	.byte	0x04, 0x17
        /*000a*/ 	.short	(.L_10 - .L_9)
.L_9:
        /*000c*/ 	.word	0x00000000
        /*0010*/ 	.short	0x0003
        /*0012*/ 	.short	0x0014
        /*0014*/ 	.byte	0x00, 0xf0, 0x11, 0x00


	//----- nvinfo : EIATTR_KPARAM_INFO
	.align		4
.L_10:
        /*0018*/ 	.byte	0x04, 0x17
        /*001a*/ 	.short	(.L_12 - .L_11)
.L_11:
        /*001c*/ 	.word	0x00000000
        /*0020*/ 	.short	0x0002
        /*0022*/ 	.short	0x0010
        /*0024*/ 	.byte	0x00, 0xf0, 0x11, 0x00


	//----- nvinfo : EIATTR_KPARAM_INFO
	.align		4
.L_12:
        /*0028*/ 	.byte	0x04, 0x17
        /*002a*/ 	.short	(.L_14 - .L_13)
.L_13:
        /*002c*/ 	.word	0x00000000
        /*0030*/ 	.short	0x0001
        /*0032*/ 	.short	0x0008
        /*0034*/ 	.byte	0x00, 0xf5, 0x21, 0x00


	//----- nvinfo : EIATTR_KPARAM_INFO
	.align		4
.L_14:
        /*0038*/ 	.byte	0x04, 0x17
        /*003a*/ 	.short	(.L_16 - .L_15)
.L_15:
        /*003c*/ 	.word	0x00000000
        /*0040*/ 	.short	0x0000
        /*0042*/ 	.short	0x0000
        /*0044*/ 	.byte	0x00, 0xf5, 0x21, 0x00


	//----- nvinfo : EIATTR_SPARSE_MMA_MASK
	.align		4
.L_16:
        /*0048*/ 	.byte	0x03, 0x50
        /*004a*/ 	.short	0x0000


	//----- nvinfo : EIATTR_MAXREG_COUNT
	.align		4
        /*004c*/ 	.byte	0x03, 0x1b
        /*004e*/ 	.short	0x00ff


	//----- nvinfo : EIATTR_NUM_BARRIERS
	.align		4
        /*0050*/ 	.byte	0x02, 0x4c
        /*0052*/ 	.byte	0x01
	.zero		1


	//----- nvinfo : EIATTR_MERCURY_ISA_VERSION
	.align		4
        /*0054*/ 	.byte	0x03, 0x5f
        /*0056*/ 	.short	0x0101


	//----- nvinfo : EIATTR_VRC_CTA_INIT_COUNT
	.align		4
        /*0058*/ 	.byte	0x02, 0x4a
	.zero		1
	.zero		1


	//----- nvinfo : EIATTR_EXIT_INSTR_OFFSETS
	.align		4
        /*005c*/ 	.byte	0x04, 0x1c
        /*005e*/ 	.short	(.L_18 - .L_17)


	//   ....[0]....
.L_17:
        /*0060*/ 	.word	0x000008d0


	//----- nvinfo : EIATTR_CRS_STACK_SIZE
	.align		4
.L_18:
        /*0064*/ 	.byte	0x04, 0x1e
        /*0066*/ 	.short	(.L_20 - .L_19)
.L_19:
        /*0068*/ 	.word	0x00000000


	//----- nvinfo : EIATTR_CBANK_PARAM_SIZE
	.align		4
.L_20:
        /*006c*/ 	.byte	0x03, 0x19
        /*006e*/ 	.short	0x0018


	//----- nvinfo : EIATTR_PARAM_CBANK
	.align		4
        /*0070*/ 	.byte	0x04, 0x0a
        /*0072*/ 	.short	(.L_22 - .L_21)
	.align		4
.L_21:
        /*0074*/ 	.word	index@(.nv.constant0._Z21KernelConvolutionTilePiS_ii)
        /*0078*/ 	.short	0x0380
        /*007a*/ 	.short	0x0018


	//----- nvinfo : EIATTR_SW_WAR
	.align		4
.L_22:
        /*007c*/ 	.byte	0x04, 0x36
        /*007e*/ 	.short	(.L_24 - .L_23)
.L_23:
        /*0080*/ 	.word	0x00000008
.L_24:


//--------------------- .nv.callgraph             --------------------------
	.section	.nv.callgraph,"",@"SHT_CUDA_CALLGRAPH"
	.align	4
	.sectionentsize	8
	.align		4
        /*0000*/ 	.word	0x00000000
	.align		4
        /*0004*/ 	.word	0xffffffff
	.align		4
        /*0008*/ 	.word	0x00000000
	.align		4
        /*000c*/ 	.word	0xfffffffe
	.align		4
        /*0010*/ 	.word	0x00000000
	.align		4
        /*0014*/ 	.word	0xfffffffd
	.align		4
        /*0018*/ 	.word	0x00000000
	.align		4
        /*001c*/ 	.word	0xfffffffc


//--------------------- .nv.constant3             --------------------------
	.section	.nv.constant3,"a",@progbits
	.align	4
.nv.constant3:
	.type		M,@object
	.size		M,(.L_0 - M)
M:
	.zero		20
.L_0:


//--------------------- .text._Z21KernelConvolutionTilePiS_ii --------------------------
	.section	.text._Z21KernelConvolutionTilePiS_ii,"ax",@progbits
	.align	128
        .global         _Z21KernelConvolutionTilePiS_ii
        .type           _Z21KernelConvolutionTilePiS_ii,@function
        .size           _Z21KernelConvolutionTilePiS_ii,(.L_x_12 - _Z21KernelConvolutionTilePiS_ii)
        .other          _Z21KernelConvolutionTilePiS_ii,@"STO_CUDA_ENTRY STV_DEFAULT"
_Z21KernelConvolutionTilePiS_ii:
.text._Z21KernelConvolutionTilePiS_ii:
[----:B------:R-:W-:Y:S01]  /*0000*/  LDC R1, c[0x0][0x37c] ;  /* 0x0000df00ff017b82 */ /* 0x000fe20000000800 */
[----:B------:R-:W0:Y:S07]  /*0010*/  S2R R2, SR_TID.X ;  /* 0x0000000000027919 */ /* 0x000e2e0000002100 */
[----:B------:R-:W0:Y:S01]  /*0020*/  S2UR UR6, SR_CTAID.X ;  /* 0x00000000000679c3 */ /* 0x000e220000002500 */
[----:B------:R-:W1:Y:S01]  /*0030*/  LDCU UR7, c[0x0][0x394] ;  /* 0x00007280ff0777ac */ /* 0x000e620008000800 */
[----:B------:R-:W2:Y:S06]  /*0040*/  LDCU.64 UR10, c[0x0][0x358] ;  /* 0x00006b00ff0a77ac */ /* 0x000eac0008000a00 */
[----:B------:R-:W0:Y:S08]  /*0050*/  LDC R11, c[0x0][0x360] ;  /* 0x0000d800ff0b7b82 */ /* 0x000e300000000800 */
[----:B------:R-:W3:Y:S01]  /*0060*/  LDC R3, c[0x0][0x390] ;  /* 0x0000e400ff037b82 */ /* 0x000ee20000000800 */
[----:B0-----:R-:W-:-:S05]  /*0070*/  IMAD R0, R11, UR6, R2 ;  /* 0x000000060b007c24 */ /* 0x001fca000f8e0202 */
[----:B-1----:R-:W-:-:S13]  /*0080*/  ISETP.GE.AND P0, PT, R0, UR7, PT ;  /* 0x0000000700007c0c */ /* 0x002fda000bf06270 */
[----:B------:R-:W0:Y:S02]  /*0090*/  @!P0 LDC.64 R4, c[0x0][0x380] ;  /* 0x0000e000ff048b82 */ /* 0x000e240000000a00 */
[----:B0-----:R-:W-:-:S05]  /*00a0*/  @!P0 IMAD.WIDE R4, R0, 0x4, R4 ;  /* 0x0000000400048825 */ /* 0x001fca00078e0204 */
[----:B--2---:R0:W5:Y:S01]  /*00b0*/  @!P0 LDG.E R10, desc[UR10][R4.64] ;  /* 0x0000000a040a8981 */ /* 0x004162000c1e1900 */
[----:B---3--:R-:W-:Y:S01]  /*00c0*/  LEA.HI R6, R3, R3, RZ, 0x1 ;  /* 0x0000000303067211 */ /* 0x008fe200078f08ff */
[----:B------:R-:W-:Y:S03]  /*00d0*/  BSSY.RECONVERGENT B0, `(.L_x_0) ;  /* 0x0000012000007945 */ /* 0x000fe60003800200 */
[----:B------:R-:W-:-:S05]  /*00e0*/  SHF.R.S32.HI R7, RZ, 0x1, R6 ;  /* 0x00000001ff077819 */ /* 0x000fca0000011406 */
[----:B------:R-:W-:-:S05]  /*00f0*/  IMAD.IADD R9, R11, 0x1, -R7 ;  /* 0x000000010b097824 */ /* 0x000fca00078e0a07 */
[----:B------:R-:W-:-:S13]  /*0100*/  ISETP.GE.U32.AND P1, PT, R2, R9, PT ;  /* 0x000000090200720c */ /* 0x000fda0003f26070 */
[----:B0-----:R-:W-:Y:S05]  /*0110*/  @!P1 BRA `(.L_x_1) ;  /* 0x0000000000349947 */ /* 0x001fea0003800000 */
[----:B------:R-:W-:Y:S02]  /*0120*/  IMAD R5, R11, UR6, -R11 ;  /* 0x000000060b057c24 */ /* 0x000fe4000f8e0a0b */
[----:B------:R-:W-:-:S03]  /*0130*/  IMAD.MOV.U32 R6, RZ, RZ, RZ ;  /* 0x000000ffff067224 */ /* 0x000fc600078e00ff */
[----:B------:R-:W-:-:S04]  /*0140*/  IADD3 R9, PT, PT, R5, R2, RZ ;  /* 0x0000000205097210 */ /* 0x000fc80007ffe0ff */
[----:B------:R-:W-:-:S13]  /*0150*/  ISETP.GE.AND P1, PT, R9, RZ, PT ;  /* 0x000000ff0900720c */ /* 0x000fda0003f26270 */
[----:B------:R-:W0:Y:S02]  /*0160*/  @P1 LDC.64 R4, c[0x0][0x380] ;  /* 0x0000e000ff041b82 */ /* 0x000e240000000a00 */
[----:B0-----:R-:W-:-:S05]  /*0170*/  @P1 IMAD.WIDE.U32 R4, R9, 0x4, R4 ;  /* 0x0000000409041825 */ /* 0x001fca00078e0004 */
[----:B------:R-:W2:Y:S01]  /*0180*/  @P1 LDG.E R6, desc[UR10][R4.64] ;  /* 0x0000000a04061981 */ /* 0x000ea2000c1e1900 */
[----:B------:R-:W0:Y:S01]  /*0190*/  S2UR UR5, SR_CgaCtaId ;  /* 0x00000000000579c3 */ /* 0x000e220000008800 */
[----:B------:R-:W-:Y:S01]  /*01a0*/  UMOV UR4, 0x400 ;  /* 0x0000040000047882 */ /* 0x000fe20000000000 */
[----:B------:R-:W-:Y:S01]  /*01b0*/  IADD3 R8, PT, PT, R7, R2, -R11 ;  /* 0x0000000207087210 */ /* 0x000fe20007ffe80b */
[----:B0-----:R-:W-:-:S06]  /*01c0*/  ULEA UR4, UR5, UR4, 0x18 ;  /* 0x0000000405047291 */ /* 0x001fcc000f8ec0ff */
[----:B------:R-:W-:-:S05]  /*01d0*/  LEA R9, R8, UR4, 0x2 ;  /* 0x0000000408097c11 */ /* 0x000fca000f8e10ff */
[----:B--2---:R0:W-:Y:S02]  /*01e0*/  STS [R9], R6 ;  /* 0x0000000609007388 */ /* 0x0041e40000000800 */
.L_x_1:
[----:B------:R-:W-:Y:S05]  /*01f0*/  BSYNC.RECONVERGENT B0 ;  /* 0x0000000000007941 */ /* 0x000fea0003800200 */
.L_x_0:
[----:B------:R-:W1:Y:S01]  /*0200*/  S2UR UR5, SR_CgaCtaId ;  /* 0x00000000000579c3 */ /* 0x000e620000008800 */
[----:B------:R-:W-:Y:S01]  /*0210*/  UMOV UR4, 0x400 ;  /* 0x0000040000047882 */ /* 0x000fe20000000000 */
[----:B------:R-:W-:Y:S01]  /*0220*/  IADD3 R4, PT, PT, R7, R2, RZ ;  /* 0x0000000207047210 */ /* 0x000fe20007ffe0ff */
[----:B------:R-:W-:Y:S01]  /*0230*/  BSSY.RECONVERGENT B0, `(.L_x_2) ;  /* 0x0000016000007945 */ /* 0x000fe20003800200 */
[----:B-1----:R-:W-:-:S06]  /*0240*/  ULEA UR4, UR5, UR4, 0x18 ;  /* 0x0000000405047291 */ /* 0x002fcc000f8ec0ff */
[----:B------:R-:W-:-:S05]  /*0250*/  @!P0 IMAD.U32 R5, RZ, RZ, UR4 ;  /* 0x00000004ff058e24 */ /* 0x000fca000f8e00ff */
[----:B0-----:R-:W-:Y:S01]  /*0260*/  @!P0 LEA R9, R4, R5, 0x2 ;  /* 0x0000000504098211 */ /* 0x001fe200078e10ff */
[----:B------:R-:W-:-:S04]  /*0270*/  @P0 IMAD.U32 R5, RZ, RZ, UR4 ;  /* 0x00000004ff050e24 */ /* 0x000fc8000f8e00ff */
[----:B-----5:R0:W-:Y:S01]  /*0280*/  @!P0 STS [R9], R10 ;  /* 0x0000000a09008388 */ /* 0x0201e20000000800 */
[----:B------:R-:W-:-:S05]  /*0290*/  @P0 LEA R4, R4, R5, 0x2 ;  /* 0x0000000504040211 */ /* 0x000fca00078e10ff */
[----:B------:R0:W-:Y:S01]  /*02a0*/  @P0 STS [R4], RZ ;  /* 0x000000ff04000388 */ /* 0x0001e20000000800 */
[----:B------:R-:W-:-:S13]  /*02b0*/  ISETP.GE.U32.AND P0, PT, R2, R7, PT ;  /* 0x000000070200720c */ /* 0x000fda0003f06070 */
[----:B0-----:R-:W-:Y:S05]  /*02c0*/  @P0 BRA `(.L_x_3) ;  /* 0x0000000000300947 */ /* 0x001fea0003800000 */
[--C-:B------:R-:W-:Y:S01]  /*02d0*/  IMAD.IADD R9, R0, 0x1, R11.reuse ;  /* 0x0000000100097824 */ /* 0x100fe200078e020b */
[----:B------:R-:W-:Y:S01]  /*02e0*/  IADD3 R4, PT, PT, R7, R2, R11 ;  /* 0x0000000207047210 */ /* 0x000fe20007ffe00b */
[----:B------:R-:W-:Y:S01]  /*02f0*/  BSSY.RECONVERGENT B1, `(.L_x_4) ;  /* 0x0000008000017945 */ /* 0x000fe20003800200 */
[----:B------:R-:W-:Y:S02]  /*0300*/  IMAD.MOV.U32 R6, RZ, RZ, RZ ;  /* 0x000000ffff067224 */ /* 0x000fe400078e00ff */
[----:B------:R-:W-:Y:S02]  /*0310*/  ISETP.GE.AND P0, PT, R9, UR7, PT ;  /* 0x0000000709007c0c */ /* 0x000fe4000bf06270 */
[----:B------:R-:W-:-:S11]  /*0320*/  LEA R11, R4, R5, 0x2 ;  /* 0x00000005040b7211 */ /* 0x000fd600078e10ff */
[----:B------:R-:W-:Y:S05]  /*0330*/  @P0 BRA `(.L_x_5) ;  /* 0x00000000000c0947 */ /* 0x000fea0003800000 */
[----:B------:R-:W0:Y:S02]  /*0340*/  LDC.64 R6, c[0x0][0x380] ;  /* 0x0000e000ff067b82 */ /* 0x000e240000000a00 */
[----:B0-----:R-:W-:-:S06]  /*0350*/  IMAD.WIDE R6, R9, 0x4, R6 ;  /* 0x0000000409067825 */ /* 0x001fcc00078e0206 */
[----:B------:R0:W5:Y:S02]  /*0360*/  LDG.E R6, desc[UR10][R6.64] ;  /* 0x0000000a06067981 */ /* 0x000164000c1e1900 */
.L_x_5:
[----:B------:R-:W-:Y:S05]  /*0370*/  BSYNC.RECONVERGENT B1 ;  /* 0x0000000000017941 */ /* 0x000fea0003800200 */
.L_x_4:
[----:B-----5:R1:W-:Y:S02]  /*0380*/  STS [R11], R6 ;  /* 0x000000060b007388 */ /* 0x0203e40000000800 */
.L_x_3:
[----:B------:R-:W-:Y:S05]  /*0390*/  BSYNC.RECONVERGENT B0 ;  /* 0x0000000000007941 */ /* 0x000fea0003800200 */
.L_x_2:
[----:B------:R-:W-:Y:S01]  /*03a0*/  BAR.SYNC.DEFER_BLOCKING 0x0 ;  /* 0x0000000000007b1d */ /* 0x000fe20000010000 */
[----:B------:R-:W-:Y:S01]  /*03b0*/  ISETP.GE.AND P0, PT, R3, 0x1, PT ;  /* 0x000000010300780c */ /* 0x000fe20003f06270 */
[----:B------:R-:W-:-:S12]  /*03c0*/  HFMA2 R9, -RZ, RZ, 0, 0 ;  /* 0x00000000ff097431 */ /* 0x000fd800000001ff */
[----:B------:R-:W-:Y:S05]  /*03d0*/  @!P0 BRA `(.L_x_6) ;  /* 0x0000000400308947 */ /* 0x000fea0003800000 */
[C---:B------:R-:W-:Y:S01]  /*03e0*/  ISETP.GE.U32.AND P1, PT, R3.reuse, 0x8, PT ;  /* 0x000000080300780c */ /* 0x040fe20003f26070 */
[----:B0-----:R-:W-:Y:S01]  /*03f0*/  IMAD.MOV.U32 R7, RZ, RZ, RZ ;  /* 0x000000ffff077224 */ /* 0x001fe200078e00ff */
[----:B------:R-:W-:Y:S02]  /*0400*/  LOP3.LUT R10, R3, 0x7, RZ, 0xc0, !PT ;  /* 0x00000007030a7812 */ /* 0x000fe400078ec0ff */
[----:B------:R-:W-:Y:S02]  /*0410*/  MOV R9, RZ ;  /* 0x000000ff00097202 */ /* 0x000fe40000000f00 */
[----:B------:R-:W-:-:S07]  /*0420*/  ISETP.NE.AND P0, PT, R10, RZ, PT ;  /* 0x000000ff0a00720c */ /* 0x000fce0003f05270 */
[----:B------:R-:W-:Y:S06]  /*0430*/  @!P1 BRA `(.L_x_7) ;  /* 0x00000000007c9947 */ /* 0x000fec0003800000 */
[----:B------:R-:W-:Y:S01]  /*0440*/  IMAD R4, R2, 0x4, R5 ;  /* 0x0000000402047824 */ /* 0x000fe200078e0205 */
[----:B------:R-:W-:Y:S01]  /*0450*/  LOP3.LUT R7, R3, 0x7ffffff8, RZ, 0xc0, !PT ;  /* 0x7ffffff803077812 */ /* 0x000fe200078ec0ff */
[----:B------:R-:W-:Y:S01]  /*0460*/  UMOV UR12, 0x10 ;  /* 0x00000010000c7882 */ /* 0x000fe20000000000 */
[----:B------:R-:W-:Y:S01]  /*0470*/  MOV R9, RZ ;  /* 0x000000ff00097202 */ /* 0x000fe20000000f00 */
[----:B-1----:R-:W-:Y:S01]  /*0480*/  VIADD R6, R4, 0x10 ;  /* 0x0000001004067836 */ /* 0x002fe20000000000 */
[----:B------:R-:W-:-:S07]  /*0490*/  IADD3 R4, PT, PT, -R7, RZ, RZ ;  /* 0x000000ff07047210 */ /* 0x000fce0007ffe1ff */
.L_x_8:
[----:B------:R-:W0:Y:S01]  /*04a0*/  LDS R8, [R6+-0x10] ;  /* 0xfffff00006087984 */ /* 0x000e220000000800 */
[----:B------:R-:W0:Y:S01]  /*04b0*/  LDCU.64 UR4, c[0x3][UR12+-0x10] ;  /* 0x00fffe000c0477ac */ /* 0x000e220008000a00 */
[----:B------:R-:W-:Y:S02]  /*04c0*/  VIADD R4, R4, 0x8 ;  /* 0x0000000804047836 */ /* 0x000fe40000000000 */
[----:B------:R-:W1:Y:S01]  /*04d0*/  LDS R11, [R6+-0xc] ;  /* 0xfffff400060b7984 */ /* 0x000e620000000800 */
[----:B------:R-:W2:Y:S02]  /*04e0*/  LDCU.64 UR6, c[0x3][UR12+-0x8] ;  /* 0x00ffff000c0677ac */ /* 0x000ea40008000a00 */
[----:B------:R-:W-:Y:S01]  /*04f0*/  ISETP.NE.AND P1, PT, R4, RZ, PT ;  /* 0x000000ff0400720c */ /* 0x000fe20003f25270 */
[----:B------:R-:W2:Y:S01]  /*0500*/  LDS R13, [R6+-0x8] ;  /* 0xfffff800060d7984 */ /* 0x000ea20000000800 */
[----:B------:R-:W3:Y:S03]  /*0510*/  LDCU.64 UR8, c[0x3][UR12] ;  /* 0x00c000000c0877ac */ /* 0x000ee60008000a00 */
[----:B------:R-:W4:Y:S04]  /*0520*/  LDS R15, [R6+-0x4] ;  /* 0xfffffc00060f7984 */ /* 0x000f280000000800 */
[----:B------:R-:W3:Y:S04]  /*0530*/  LDS R17, [R6] ;  /* 0x0000000006117984 */ /* 0x000ee80000000800 */
[----:B------:R-:W5:Y:S04]  /*0540*/  LDS R19, [R6+0x4] ;  /* 0x0000040006137984 */ /* 0x000f680000000800 */
[----:B------:R-:W5:Y:S04]  /*0550*/  LDS R21, [R6+0x8] ;  /* 0x0000080006157984 */ /* 0x000f680000000800 */
[----:B------:R0:W5:Y:S02]  /*0560*/  LDS R23, [R6+0xc] ;  /* 0x00000c0006177984 */ /* 0x0001640000000800 */
[----:B0-----:R-:W-:Y:S01]  /*0570*/  IADD3 R6, PT, PT, R6, 0x20, RZ ;  /* 0x0000002006067810 */ /* 0x001fe20007ffe0ff */
[----:B------:R-:W-:-:S04]  /*0580*/  IMAD R8, R8, UR4, R9 ;  /* 0x0000000408087c24 */ /* 0x000fc8000f8e0209 */
[----:B-1----:R-:W-:Y:S01]  /*0590*/  IMAD R8, R11, UR5, R8 ;  /* 0x000000050b087c24 */ /* 0x002fe2000f8e0208 */
[----:B------:R-:W0:Y:S03]  /*05a0*/  LDCU.64 UR4, c[0x3][UR12+0x8] ;  /* 0x00c001000c0477ac */ /* 0x000e260008000a00 */
[----:B--2---:R-:W-:Y:S01]  /*05b0*/  IMAD R8, R13, UR6, R8 ;  /* 0x000000060d087c24 */ /* 0x004fe2000f8e0208 */
[----:B------:R-:W-:-:S03]  /*05c0*/  UIADD3 UR12, UPT, UPT, UR12, 0x20, URZ ;  /* 0x000000200c0c7890 */ /* 0x000fc6000fffe0ff */
[----:B----4-:R-:W-:-:S04]  /*05d0*/  IMAD R8, R15, UR7, R8 ;  /* 0x000000070f087c24 */ /* 0x010fc8000f8e0208 */
[----:B---3--:R-:W-:-:S04]  /*05e0*/  IMAD R8, R17, UR8, R8 ;  /* 0x0000000811087c24 */ /* 0x008fc8000f8e0208 */
[----:B-----5:R-:W-:-:S04]  /*05f0*/  IMAD R8, R19, UR9, R8 ;  /* 0x0000000913087c24 */ /* 0x020fc8000f8e0208 */
[----:B0-----:R-:W-:-:S04]  /*0600*/  IMAD R8, R21, UR4, R8 ;  /* 0x0000000415087c24 */ /* 0x001fc8000f8e0208 */
[----:B------:R-:W-:Y:S01]  /*0610*/  IMAD R9, R23, UR5, R8 ;  /* 0x0000000517097c24 */ /* 0x000fe2000f8e0208 */
[----:B------:R-:W-:Y:S06]  /*0620*/  @P1 BRA `(.L_x_8) ;  /* 0xfffffffc009c1947 */ /* 0x000fec000383ffff */
.L_x_7:
[----:B------:R-:W-:Y:S05]  /*0630*/  @!P0 BRA `(.L_x_6) ;  /* 0x0000000000988947 */ /* 0x000fea0003800000 */
[----:B------:R-:W-:Y:S02]  /*0640*/  ISETP.GE.U32.AND P0, PT, R10, 0x4, PT ;  /* 0x000000040a00780c */ /* 0x000fe40003f06070 */
[----:B------:R-:W-:-:S04]  /*0650*/  LOP3.LUT R17, R3, 0x3, RZ, 0xc0, !PT ;  /* 0x0000000303117812 */ /* 0x000fc800078ec0ff */
[----:B------:R-:W-:-:S07]  /*0660*/  ISETP.NE.AND P1, PT, R17, RZ, PT ;  /* 0x000000ff1100720c */ /* 0x000fce0003f25270 */
[----:B------:R-:W-:Y:S06]  /*0670*/  @!P0 BRA `(.L_x_9) ;  /* 0x0000000000388947 */ /* 0x000fec0003800000 */
[C---:B------:R-:W-:Y:S02]  /*0680*/  IMAD.IADD R4, R7.reuse, 0x1, R2 ;  /* 0x0000000107047824 */ /* 0x040fe400078e0202 */
[C---:B------:R-:W-:Y:S01]  /*0690*/  IMAD.SHL.U32 R8, R7.reuse, 0x4, RZ ;  /* 0x0000000407087824 */ /* 0x040fe200078e00ff */
[----:B------:R-:W-:Y:S02]  /*06a0*/  IADD3 R7, PT, PT, R7, 0x4, RZ ;  /* 0x0000000407077810 */ /* 0x000fe40007ffe0ff */
[----:B------:R-:W-:Y:S01]  /*06b0*/  LEA R4, R4, R5, 0x2 ;  /* 0x0000000504047211 */ /* 0x000fe200078e10ff */
[----:B------:R-:W0:Y:S04]  /*06c0*/  LDC.64 R12, c[0x3][R8] ;  /* 0x00c00000080c7b82 */ /* 0x000e280000000a00 */
[----:B-1----:R-:W0:Y:S04]  /*06d0*/  LDS R6, [R4] ;  /* 0x0000000004067984 */ /* 0x002e280000000800 */
[----:B------:R-:W1:Y:S01]  /*06e0*/  LDS R14, [R4+0x4] ;  /* 0x00000400040e7984 */ /* 0x000e620000000800 */
[----:B------:R-:W2:Y:S03]  /*06f0*/  LDC.64 R10, c[0x3][R8+0x8] ;  /* 0x00c00200080a7b82 */ /* 0x000ea60000000a00 */
[----:B------:R-:W2:Y:S04]  /*0700*/  LDS R15, [R4+0x8] ;  /* 0x00000800040f7984 */ /* 0x000ea80000000800 */
[----:B------:R-:W3:Y:S01]  /*0710*/  LDS R16, [R4+0xc] ;  /* 0x00000c0004107984 */ /* 0x000ee20000000800 */
[----:B0-----:R-:W-:-:S04]  /*0720*/  IMAD R6, R6, R12, R9 ;  /* 0x0000000c06067224 */ /* 0x001fc800078e0209 */
[----:B-1----:R-:W-:-:S04]  /*0730*/  IMAD R13, R14, R13, R6 ;  /* 0x0000000d0e0d7224 */ /* 0x002fc800078e0206 */
[----:B--2---:R-:W-:-:S04]  /*0740*/  IMAD R10, R15, R10, R13 ;  /* 0x0000000a0f0a7224 */ /* 0x004fc800078e020d */
[----:B---3--:R-:W-:-:S07]  /*0750*/  IMAD R9, R16, R11, R10 ;  /* 0x0000000b10097224 */ /* 0x008fce00078e020a */
.L_x_9:
[----:B------:R-:W-:Y:S05]  /*0760*/  @!P1 BRA `(.L_x_6) ;  /* 0x00000000004c9947 */ /* 0x000fea0003800000 */
[----:B------:R-:W-:Y:S02]  /*0770*/  ISETP.NE.AND P0, PT, R17, 0x1, PT ;  /* 0x000000011100780c */ /* 0x000fe40003f05270 */
[----:B------:R-:W-:-:S04]  /*0780*/  LOP3.LUT R3, R3, 0x1, RZ, 0xc0, !PT ;  /* 0x0000000103037812 */ /* 0x000fc800078ec0ff */
[----:B------:R-:W-:-:S07]  /*0790*/  ISETP.NE.U32.AND P1, PT, R3, 0x1, PT ;  /* 0x000000010300780c */ /* 0x000fce0003f25070 */
[----:B------:R-:W-:Y:S06]  /*07a0*/  @!P0 BRA `(.L_x_10) ;  /* 0x0000000000248947 */ /* 0x000fec0003800000 */
[C---:B------:R-:W-:Y:S02]  /*07b0*/  IMAD.IADD R4, R7.reuse, 0x1, R2 ;  /* 0x0000000107047824 */ /* 0x040fe400078e0202 */
[C---:B-1----:R-:W-:Y:S01]  /*07c0*/  IMAD.SHL.U32 R6, R7.reuse, 0x4, RZ ;  /* 0x0000000407067824 */ /* 0x042fe200078e00ff */
[----:B------:R-:W-:Y:S02]  /*07d0*/  IADD3 R7, PT, PT, R7, 0x2, RZ ;  /* 0x0000000207077810 */ /* 0x000fe40007ffe0ff */
[----:B------:R-:W-:Y:S01]  /*07e0*/  LEA R4, R4, R5, 0x2 ;  /* 0x0000000504047211 */ /* 0x000fe200078e10ff */
[----:B------:R-:W0:Y:S04]  /*07f0*/  LDC.64 R10, c[0x3][R6] ;  /* 0x00c00000060a7b82 */ /* 0x000e280000000a00 */
[----:B------:R-:W0:Y:S04]  /*0800*/  LDS R3, [R4] ;  /* 0x0000000004037984 */ /* 0x000e280000000800 */
[----:B------:R-:W1:Y:S01]  /*0810*/  LDS R8, [R4+0x4] ;  /* 0x0000040004087984 */ /* 0x000e620000000800 */
[----:B0-----:R-:W-:-:S04]  /*0820*/  IMAD R10, R3, R10, R9 ;  /* 0x0000000a030a7224 */ /* 0x001fc800078e0209 */
[----:B-1----:R-:W-:-:S07]  /*0830*/  IMAD R9, R8, R11, R10 ;  /* 0x0000000b08097224 */ /* 0x002fce00078e020a */
.L_x_10:
[----:B------:R-:W-:Y:S02]  /*0840*/  @!P1 IMAD.IADD R2, R2, 0x1, R7 ;  /* 0x0000000102029824 */ /* 0x000fe400078e0207 */
[----:B------:R-:W-:-:S03]  /*0850*/  @!P1 IMAD.SHL.U32 R7, R7, 0x4, RZ ;  /* 0x0000000407079824 */ /* 0x000fc600078e00ff */
[----:B------:R-:W-:-:S03]  /*0860*/  @!P1 LEA R2, R2, R5, 0x2 ;  /* 0x0000000502029211 */ /* 0x000fc600078e10ff */
[----:B------:R-:W0:Y:S03]  /*0870*/  @!P1 LDC R7, c[0x3][R7] ;  /* 0x00c0000007079b82 */ /* 0x000e260000000800 */
[----:B------:R-:W0:Y:S02]  /*0880*/  @!P1 LDS R2, [R2] ;  /* 0x0000000002029984 */ /* 0x000e240000000800 */
[----:B0-----:R-:W-:-:S07]  /*0890*/  @!P1 IMAD R9, R2, R7, R9 ;  /* 0x0000000702099224 */ /* 0x001fce00078e0209 */
.L_x_6:
[----:B------:R-:W2:Y:S02]  /*08a0*/  LDC.64 R2, c[0x0][0x388] ;  /* 0x0000e200ff027b82 */ /* 0x000ea40000000a00 */
[----:B--2---:R-:W-:-:S05]  /*08b0*/  IMAD.WIDE R2, R0, 0x4, R2 ;  /* 0x0000000400027825 */ /* 0x004fca00078e0202 */
[----:B------:R-:W-:Y:S01]  /*08c0*/  STG.E desc[UR10][R2.64], R9 ;  /* 0x0000000902007986 */ /* 0x000fe2000c10190a */
[----:B------:R-:W-:Y:S05]  /*08d0*/  EXIT ;  /* 0x000000000000794d */ /* 0x000fea0003800000 */
.L_x_11:
[----:B------:R-:W-:-:S00]  /*08e0*/  BRA `(.L_x_11) ;  /* 0xfffffffc00fc7947 */ /* 0x000fc0000383ffff */
[----:B------:R-:W-:-:S00]  /*08f0*/  NOP ;  /* 0x0000000000007918 */ /* 0x000fc00000000000 */
        /* <DEDUP_REMOVED lines=8> */
.L_x_12:


//--------------------- .nv.shared._Z21KernelConvolutionTilePiS_ii --------------------------
	.section	.nv.shared._Z21KernelConvolutionTilePiS_ii,"aw",@nobits
	.sectionflags	@""
	.align	4
.nv.shared._Z21KernelConvolutionTilePiS_ii:
	.zero		1056


//--------------------- .nv.shared.reserved.0     --------------------------
	.section	.nv.shared.reserved.0,"aw",@nobits
	.weak		__nv_reservedSMEM_offset_0_alias
	.size		__nv_reservedSMEM_offset_0_alias, 0, 64
	.other		__nv_reservedSMEM_offset_0_alias,@"STO_CUDA_RESERVED_SHARED STV_DEFAULT"
__nv_reservedSMEM_offset_0_alias:
	.zero		0
	.zero		64


//--------------------- .nv.constant0._Z21KernelConvolutionTilePiS_ii --------------------------
	.section	.nv.constant0._Z21KernelConvolutionTilePiS_ii,"a",@progbits
	.sectionflags	@""
	.align	4
.nv.constant0._Z21KernelConvolutionTilePiS_ii:
	.zero		920


//--------------------- SYMBOLS --------------------------

	.type		.nv.reservedSmem.offset0,@object
	.size		.nv.reservedSmem.offset0,0x4
	.type		.nv.reservedSmem.cap,@object
	.size		.nv.reservedSmem.cap,0x4
